//
// Generated by NVIDIA NVVM Compiler
//
// Compiler Build ID: CL-36424714
// Cuda compilation tools, release 13.0, V13.0.88
// Based on NVVM 20.0.0
//

.version 9.0
.target sm_100
.address_size 64

	// .globl	gelu_forward

.visible .entry gelu_forward(
	.param .align 1 .b8 gelu_forward_param_0[1],
	.param .u64 gelu_forward_param_1,
	.param .u64 .ptr .align 1 gelu_forward_param_2,
	.param .u64 .ptr .align 1 gelu_forward_param_3
)
{
	.reg .pred 	%p<4>;
	.reg .b32 	%r<8>;
	.reg .b32 	%f<10>;
	.reg .b64 	%rd<11>;
	.reg .b64 	%fd<52>;

	ld.param.u64 	%rd4, [gelu_forward_param_1];
	ld.param.u64 	%rd2, [gelu_forward_param_2];
	ld.param.u64 	%rd3, [gelu_forward_param_3];
	mov.u32 	%r2, %ctaid.x;
	mov.u32 	%r3, %ntid.x;
	mov.u32 	%r4, %tid.x;
	mad.lo.s32 	%r5, %r2, %r3, %r4;
	cvt.u64.u32 	%rd1, %r5;
	setp.le.u64 	%p1, %rd4, %rd1;
	@%p1 bra 	$L__BB0_5;
	cvta.to.global.u64 	%rd5, %rd2;
	shl.b64 	%rd6, %rd1, 2;
	add.s64 	%rd7, %rd5, %rd6;
	ld.global.f32 	%f1, [%rd7];
	mul.f32 	%f2, %f1, %f1;
	mul.f32 	%f3, %f1, %f2;
	fma.rn.f32 	%f4, %f3, 0f3D372713, %f1;
	cvt.f64.f32 	%fd1, %f1;
	cvt.f64.f32 	%fd7, %f4;
	mul.f64 	%fd2, %fd7, 0d3FE9884533D43651;
	{
	.reg .b32 %temp; 
	mov.b64 	{%temp, %r6}, %fd2;
	}
	and.b32  	%r1, %r6, 2147483647;
	{
	.reg .b32 %temp; 
	mov.b64 	{%r7, %temp}, %fd2;
	}
	mov.b64 	%fd3, {%r7, %r1};
	setp.ltu.f64 	%p2, %fd3, 0d3FE4F92224DD2F1A;
	@%p2 bra 	$L__BB0_3;
	add.f64 	%fd8, %fd3, %fd3;
	cvt.rn.f32.f64 	%f5, %fd8;
	mul.f32 	%f6, %f5, 0f3FB8AA3B;
	cvt.rni.f32.f32 	%f7, %f6;
	cvt.f64.f32 	%fd9, %f7;
	fma.rn.f64 	%fd10, %fd9, 0dBFE62E42FEFA39EF, %fd8;
	fma.rn.f64 	%fd11, %fd10, 0d3E5AE904A4741B81, 0d3E928A27F89B6999;
	fma.rn.f64 	%fd12, %fd11, %fd10, 0d3EC71DE715FF7E07;
	fma.rn.f64 	%fd13, %fd12, %fd10, 0d3EFA019A6B0AC45A;
	fma.rn.f64 	%fd14, %fd13, %fd10, 0d3F2A01A017EED94F;
	fma.rn.f64 	%fd15, %fd14, %fd10, 0d3F56C16C17F2A71B;
	fma.rn.f64 	%fd16, %fd15, %fd10, 0d3F811111111173C4;
	fma.rn.f64 	%fd17, %fd16, %fd10, 0d3FA555555555211A;
	fma.rn.f64 	%fd18, %fd17, %fd10, 0d3FC5555555555540;
	fma.rn.f64 	%fd19, %fd18, %fd10, 0d3FE0000000000005;
	mul.f64 	%fd20, %fd10, %fd19;
	fma.rn.f64 	%fd21, %fd20, %fd10, %fd10;
	ex2.approx.ftz.f32 	%f8, %f7;
	cvt.f64.f32 	%fd22, %f8;
	mov.f64 	%fd23, 0d3FF0000000000000;
	sub.f64 	%fd24, %fd23, %fd22;
	neg.f64 	%fd25, %fd21;
	fma.rn.f64 	%fd26, %fd25, %fd22, %fd24;
	mov.f64 	%fd27, 0d4000000000000000;
	sub.f64 	%fd28, %fd27, %fd26;
	rcp.approx.ftz.f64 	%fd29, %fd28;
	neg.f64 	%fd30, %fd28;
	fma.rn.f64 	%fd31, %fd30, %fd29, 0d3FF0000000000000;
	fma.rn.f64 	%fd32, %fd31, %fd31, %fd31;
	fma.rn.f64 	%fd33, %fd32, %fd29, %fd29;
	fma.rn.f64 	%fd34, %fd33, 0dC000000000000000, 0d3FF0000000000000;
	setp.gt.u32 	%p3, %r1, 1077088193;
	selp.f64 	%fd35, 0d3FF0000000000000, %fd34, %p3;
	copysign.f64 	%fd51, %fd2, %fd35;
	bra.uni 	$L__BB0_4;
$L__BB0_3:
	mul.f64 	%fd36, %fd2, %fd2;
	fma.rn.f64 	%fd37, %fd36, 0dBEF0BC46E2F5E964, 0d3F14359F420AFC3D;
	fma.rn.f64 	%fd38, %fd37, %fd36, 0dBF2DF9F0728C5D84;
	fma.rn.f64 	%fd39, %fd38, %fd36, 0d3F4337D1CEC4F033;
	fma.rn.f64 	%fd40, %fd39, %fd36, 0dBF57D6E9674335B3;
	fma.rn.f64 	%fd41, %fd40, %fd36, 0d3F6D6D000D7AAD3D;
	fma.rn.f64 	%fd42, %fd41, %fd36, 0dBF8226E1F3CF1EF5;
	fma.rn.f64 	%fd43, %fd42, %fd36, 0d3F9664F47EC0C8CF;
	fma.rn.f64 	%fd44, %fd43, %fd36, 0dBFABA1BA1B80AB40;
	fma.rn.f64 	%fd45, %fd44, %fd36, 0d3FC111111110FA4A;
	fma.rn.f64 	%fd46, %fd45, %fd36, 0dBFD5555555555550;
	fma.rn.f64 	%fd47, %fd46, %fd36, 0d0000000000000000;
	fma.rn.f64 	%fd51, %fd47, %fd2, %fd2;
$L__BB0_4:
	add.f64 	%fd48, %fd51, 0d3FF0000000000000;
	mul.f64 	%fd49, %fd1, 0d3FE0000000000000;
	mul.f64 	%fd50, %fd49, %fd48;
	cvt.rn.f32.f64 	%f9, %fd50;
	cvta.to.global.u64 	%rd8, %rd3;
	add.s64 	%rd10, %rd8, %rd6;
	st.global.f32 	[%rd10], %f9;
$L__BB0_5:
	ret;

}
	// .globl	gelu_backward
.visible .entry gelu_backward(
	.param .align 1 .b8 gelu_backward_param_0[1],
	.param .u64 gelu_backward_param_1,
	.param .u64 .ptr .align 1 gelu_backward_param_2,
	.param .u64 .ptr .align 1 gelu_backward_param_3,
	.param .u64 .ptr .align 1 gelu_backward_param_4
)
{
	.reg .pred 	%p<4>;
	.reg .b32 	%r<5>;
	.reg .b32 	%f<33>;
	.reg .b64 	%rd<13>;
	.reg .b64 	%fd<4>;

	ld.param.u64 	%rd5, [gelu_backward_param_1];
	ld.param.u64 	%rd2, [gelu_backward_param_2];
	ld.param.u64 	%rd3, [gelu_backward_param_3];
	ld.param.u64 	%rd4, [gelu_backward_param_4];
	mov.u32 	%r1, %ctaid.x;
	mov.u32 	%r2, %ntid.x;
	mov.u32 	%r3, %tid.x;
	mad.lo.s32 	%r4, %r1, %r2, %r3;
	cvt.u64.u32 	%rd1, %r4;
	setp.le.u64 	%p1, %rd5, %rd1;
	@%p1 bra 	$L__BB1_2;
	cvta.to.global.u64 	%rd6, %rd2;
	cvta.to.global.u64 	%rd7, %rd4;
	cvta.to.global.u64 	%rd8, %rd3;
	shl.b64 	%rd9, %rd1, 2;
	add.s64 	%rd10, %rd6, %rd9;
	ld.global.f32 	%f1, [%rd10];
	mul.f32 	%f2, %f1, %f1;
	mul.f32 	%f3, %f1, %f2;
	fma.rn.f32 	%f4, %f3, 0f3D372713, %f1;
	mul.f32 	%f5, %f4, 0f3F4C422A;
	abs.f32 	%f6, %f5;
	mul.f32 	%f7, %f6, 0f4038AA3B;
	ex2.approx.ftz.f32 	%f8, %f7;
	add.f32 	%f9, %f8, 0f3F800000;
	rcp.approx.ftz.f32 	%f10, %f9;
	fma.rn.f32 	%f11, %f10, 0fC0000000, 0f3F800000;
	setp.ge.f32 	%p2, %f6, 0f41102CB4;
	selp.f32 	%f12, 0f3F800000, %f11, %p2;
	copysign.f32 	%f13, %f5, %f12;
	mul.f32 	%f14, %f5, %f5;
	fma.rn.f32 	%f15, %f14, 0f3C80F082, 0fBD563CAE;
	fma.rn.f32 	%f16, %f15, %f14, 0f3E085941;
	fma.rn.f32 	%f17, %f16, %f14, 0fBEAAA9ED;
	fma.rn.f32 	%f18, %f17, %f14, 0f00000000;
	fma.rn.f32 	%f19, %f18, %f5, %f5;
	setp.ge.f32 	%p3, %f6, 0f3F19999A;
	selp.f32 	%f20, %f13, %f19, %p3;
	mul.f32 	%f21, %f1, 0f3F000000;
	add.f32 	%f22, %f20, 0f3F800000;
	mul.f32 	%f23, %f20, %f20;
	mov.f32 	%f24, 0f3F800000;
	sub.f32 	%f25, %f24, %f23;
	cvt.f64.f32 	%fd1, %f2;
	fma.rn.f64 	%fd2, %fd1, 0d3FC12BA9C8000000, 0d3FF0000000000000;
	mul.f64 	%fd3, %fd2, 0d3FE9884540000000;
	cvt.rn.f32.f64 	%f26, %fd3;
	mul.f32 	%f27, %f21, %f25;
	mul.f32 	%f28, %f27, %f26;
	fma.rn.f32 	%f29, %f22, 0f3F000000, %f28;
	add.s64 	%rd11, %rd7, %rd9;
	ld.global.f32 	%f30, [%rd11];
	add.s64 	%rd12, %rd8, %rd9;
	ld.global.f32 	%f31, [%rd12];
	fma.rn.f32 	%f32, %f30, %f29, %f31;
	st.global.f32 	[%rd12], %f32;
$L__BB1_2:
	ret;

}


// ===== COMPILED SASS (sm_100) =====

	.target	sm_100

	.elftype	@"ET_EXEC"


//--------------------- .note.nv.tkinfo           --------------------------
	.section	.note.nv.tkinfo,"",@"SHT_NOTE"
	.sectionflags	@"SHF_NOTE_NV_TKINFO"
	.tkinfo
        /*0018*/ 	.word	0x00000002
        /*0030*/ 	.string	""
        /*0030*/ 	.string	"ptxas"
        /*0030*/ 	.string	"Cuda compilation tools, release 13.0, V13.0.88"
        /*0030*/ 	.string	"Build cuda_13.0.r13.0/compiler.36424714_0"
        /*0030*/ 	.string	"-arch sm_100 -m 64 "



//--------------------- .note.nv.cuinfo           --------------------------
	.section	.note.nv.cuinfo,"",@"SHT_NOTE"
	.sectionflags	@"SHF_NOTE_NV_CUINFO"
        /*0018*/ 	.short	0x0002
        /*001a*/ 	.short	0x0064
        /*001c*/ 	.short	0x0082
	.zero		2


//--------------------- .nv.info                  --------------------------
	.section	.nv.info,"",@"SHT_CUDA_INFO"
	.align	4


	//----- nvinfo : EIATTR_REGCOUNT
	.align		4
        /*0000*/ 	.byte	0x04, 0x2f
        /*0002*/ 	.short	(.L_1 - .L_0)
	.align		4
.L_0:
        /*0004*/ 	.word	index@(gelu_forward)
        /*0008*/ 	.word	0x00000014


	//----- nvinfo : EIATTR_FRAME_SIZE
	.align		4
.L_1:
        /*000c*/ 	.byte	0x04, 0x11
        /*000e*/ 	.short	(.L_3 - .L_2)
	.align		4
.L_2:
        /*0010*/ 	.word	index@(gelu_forward)
        /*0014*/ 	.word	0x00000000


	//----- nvinfo : EIATTR_REGCOUNT
	.align		4
.L_3:
        /*0018*/ 	.byte	0x04, 0x2f
        /*001a*/ 	.short	(.L_5 - .L_4)
	.align		4
.L_4:
        /*001c*/ 	.word	index@(gelu_backward)
        /*0020*/ 	.word	0x00000014


	//----- nvinfo : EIATTR_FRAME_SIZE
	.align		4
.L_5:
        /*0024*/ 	.byte	0x04, 0x11
        /*0026*/ 	.short	(.L_7 - .L_6)
	.align		4
.L_6:
        /*0028*/ 	.word	index@(gelu_backward)
        /*002c*/ 	.word	0x00000000


	//----- nvinfo : EIATTR_MIN_STACK_SIZE
	.align		4
.L_7:
        /*0030*/ 	.byte	0x04, 0x12
        /*0032*/ 	.short	(.L_9 - .L_8)
	.align		4
.L_8:
        /*0034*/ 	.word	index@(gelu_backward)
        /*0038*/ 	.word	0x00000000


	//----- nvinfo : EIATTR_MIN_STACK_SIZE
	.align		4
.L_9:
        /*003c*/ 	.byte	0x04, 0x12
        /*003e*/ 	.short	(.L_11 - .L_10)
	.align		4
.L_10:
        /*0040*/ 	.word	index@(gelu_forward)
        /*0044*/ 	.word	0x00000000
.L_11:


//--------------------- .nv.compat                --------------------------
	.section	.nv.compat,"",@"SHT_CUDA_COMPAT_INFO"
	.align	4
        /*0000*/ 	.byte	0x02, 0x09, 0x00, 0x00, 0x02, 0x02, 0x01, 0x00, 0x02, 0x05, 0x05, 0x00, 0x03, 0x07, 0x01, 0x01
        /*0010*/ 	.byte	0x02, 0x03, 0x00, 0x00, 0x02, 0x06, 0x01, 0x00, 0x04, 0x0b, 0x08, 0x00, 0x01, 0x00, 0x00, 0x00
        /*0020*/ 	.byte	0x00, 0x00, 0x00, 0x00


//--------------------- .nv.info.gelu_backward    --------------------------
	.section	.nv.info.gelu_backward,"",@"SHT_CUDA_INFO"
	.sectionflags	@""
	.align	4


	//----- nvinfo : EIATTR_CUDA_API_VERSION
	.align		4
        /*0000*/ 	.byte	0x04, 0x37
        /*0002*/ 	.short	(.L_13 - .L_12)
.L_12:
        /*0004*/ 	.word	0x00000082


	//----- nvinfo : EIATTR_KPARAM_INFO
	.align		4
.L_13:
        /*0008*/ 	.byte	0x04, 0x17
        /*000a*/ 	.short	(.L_15 - .L_14)
.L_14:
        /*000c*/ 	.word	0x00000000
        /*0010*/ 	.short	0x0004
        /*0012*/ 	.short	0x0020
        /*0014*/ 	.byte	0x00, 0xf5, 0x21, 0x00


	//----- nvinfo : EIATTR_KPARAM_INFO
	.align		4
.L_15:
        /*0018*/ 	.byte	0x04, 0x17
        /*001a*/ 	.short	(.L_17 - .L_16)
.L_16:
        /*001c*/ 	.word	0x00000000
        /*0020*/ 	.short	0x0003
        /*0022*/ 	.short	0x0018
        /*0024*/ 	.byte	0x00, 0xf5, 0x21, 0x00


	//----- nvinfo : EIATTR_KPARAM_INFO
	.align		4
.L_17:
        /*0028*/ 	.byte	0x04, 0x17
        /*002a*/ 	.short	(.L_19 - .L_18)
.L_18:
        /*002c*/ 	.word	0x00000000
        /*0030*/ 	.short	0x0002
        /*0032*/ 	.short	0x0010
        /*0034*/ 	.byte	0x00, 0xf5, 0x21, 0x00


	//----- nvinfo : EIATTR_KPARAM_INFO
	.align		4
.L_19:
        /*0038*/ 	.byte	0x04, 0x17
        /*003a*/ 	.short	(.L_21 - .L_20)
.L_20:
        /*003c*/ 	.word	0x00000000
        /*0040*/ 	.short	0x0001
        /*0042*/ 	.short	0x0008
        /*0044*/ 	.byte	0x00, 0xf0, 0x21, 0x00


	//----- nvinfo : EIATTR_KPARAM_INFO
	.align		4
.L_21:
        /*0048*/ 	.byte	0x04, 0x17
        /*004a*/ 	.short	(.L_23 - .L_22)
.L_22:
        /*004c*/ 	.word	0x00000000
        /*0050*/ 	.short	0x0000
        /*0052*/ 	.short	0x0000
        /*0054*/ 	.byte	0x00, 0xf0, 0x05, 0x00


	//----- nvinfo : EIATTR_SPARSE_MMA_MASK
	.align		4
.L_23:
        /*0058*/ 	.byte	0x03, 0x50
        /*005a*/ 	.short	0x0000


	//----- nvinfo : EIATTR_MAXREG_COUNT
	.align		4
        /*005c*/ 	.byte	0x03, 0x1b
        /*005e*/ 	.short	0x00ff


	//----- nvinfo : EIATTR_MERCURY_ISA_VERSION
	.align		4
        /*0060*/ 	.byte	0x03, 0x5f
        /*0062*/ 	.short	0x0101


	//----- nvinfo : EIATTR_VRC_CTA_INIT_COUNT
	.align		4
        /*0064*/ 	.byte	0x02, 0x4a
	.zero		1
	.zero		1


	//----- nvinfo : EIATTR_EXIT_INSTR_OFFSETS
	.align		4
        /*0068*/ 	.byte	0x04, 0x1c
        /*006a*/ 	.short	(.L_25 - .L_24)


	//   ....[0]....
.L_24:
        /*006c*/ 	.word	0x00000080


	//   ....[1]....
        /*0070*/ 	.word	0x000003c0


	//----- nvinfo : EIATTR_CBANK_PARAM_SIZE
	.align		4
.L_25:
        /*0074*/ 	.byte	0x03, 0x19
        /*0076*/ 	.short	0x0028


	//----- nvinfo : EIATTR_PARAM_CBANK
	.align		4
        /*0078*/ 	.byte	0x04, 0x0a
        /*007a*/ 	.short	(.L_27 - .L_26)
	.align		4
.L_26:
        /*007c*/ 	.word	index@(.nv.constant0.gelu_backward)
        /*0080*/ 	.short	0x0380
        /*0082*/ 	.short	0x0028


	//----- nvinfo : EIATTR_SW_WAR
	.align		4
.L_27:
        /*0084*/ 	.byte	0x04, 0x36
        /*0086*/ 	.short	(.L_29 - .L_28)
.L_28:
        /*0088*/ 	.word	0x00000008
.L_29:


//--------------------- .nv.info.gelu_forward     --------------------------
	.section	.nv.info.gelu_forward,"",@"SHT_CUDA_INFO"
	.sectionflags	@""
	.align	4


	//----- nvinfo : EIATTR_CUDA_API_VERSION
	.align		4
        /*0000*/ 	.byte	0x04, 0x37
        /*0002*/ 	.short	(.L_31 - .L_30)
.L_30:
        /*0004*/ 	.word	0x00000082


	//----- nvinfo : EIATTR_KPARAM_INFO
	.align		4
.L_31:
        /*0008*/ 	.byte	0x04, 0x17
        /*000a*/ 	.short	(.L_33 - .L_32)
.L_32:
        /*000c*/ 	.word	0x00000000
        /*0010*/ 	.short	0x0003
        /*0012*/ 	.short	0x0018
        /*0014*/ 	.byte	0x00, 0xf5, 0x21, 0x00


	//----- nvinfo : EIATTR_KPARAM_INFO
	.align		4
.L_33:
        /*0018*/ 	.byte	0x04, 0x17
        /*001a*/ 	.short	(.L_35 - .L_34)
.L_34:
        /*001c*/ 	.word	0x00000000
        /*0020*/ 	.short	0x0002
        /*0022*/ 	.short	0x0010
        /*0024*/ 	.byte	0x00, 0xf5, 0x21, 0x00


	//----- nvinfo : EIATTR_KPARAM_INFO
	.align		4
.L_35:
        /*0028*/ 	.byte	0x04, 0x17
        /*002a*/ 	.short	(.L_37 - .L_36)
.L_36:
        /*002c*/ 	.word	0x00000000
        /*0030*/ 	.short	0x0001
        /*0032*/ 	.short	0x0008
        /*0034*/ 	.byte	0x00, 0xf0, 0x21, 0x00


	//----- nvinfo : EIATTR_KPARAM_INFO
	.align		4
.L_37:
        /*0038*/ 	.byte	0x04, 0x17
        /*003a*/ 	.short	(.L_39 - .L_38)
.L_38:
        /*003c*/ 	.word	0x00000000
        /*0040*/ 	.short	0x0000
        /*0042*/ 	.short	0x0000
        /*0044*/ 	.byte	0x00, 0xf0, 0x05, 0x00


	//----- nvinfo : EIATTR_SPARSE_MMA_MASK
	.align		4
.L_39:
        /*0048*/ 	.byte	0x03, 0x50
        /*004a*/ 	.short	0x0000


	//----- nvinfo : EIATTR_MAXREG_COUNT
	.align		4
        /*004c*/ 	.byte	0x03, 0x1b
        /*004e*/ 	.short	0x00ff


	//----- nvinfo : EIATTR_MERCURY_ISA_VERSION
	.align		4
        /*0050*/ 	.byte	0x03, 0x5f
        /*0052*/ 	.short	0x0101


	//----- nvinfo : EIATTR_VRC_CTA_INIT_COUNT
	.align		4
        /*0054*/ 	.byte	0x02, 0x4a
	.zero		1
	.zero		1


	//----- nvinfo : EIATTR_EXIT_INSTR_OFFSETS
	.align		4
        /*0058*/ 	.byte	0x04, 0x1c
        /*005a*/ 	.short	(.L_41 - .L_40)


	//   ....[0]....
.L_40:
        /*005c*/ 	.word	0x00000080


	//   ....[1]....
        /*0060*/ 	.word	0x00000840


	//----- nvinfo : EIATTR_CRS_STACK_SIZE
	.align		4
.L_41:
        /*0064*/ 	.byte	0x04, 0x1e
        /*0066*/ 	.short	(.L_43 - .L_42)
.L_42:
        /*0068*/ 	.word	0x00000000


	//----- nvinfo : EIATTR_CBANK_PARAM_SIZE
	.align		4
.L_43:
        /*006c*/ 	.byte	0x03, 0x19
        /*006e*/ 	.short	0x0020


	//----- nvinfo : EIATTR_PARAM_CBANK
	.align		4
        /*0070*/ 	.byte	0x04, 0x0a
        /*0072*/ 	.short	(.L_45 - .L_44)
	.align		4
.L_44:
        /*0074*/ 	.word	index@(.nv.constant0.gelu_forward)
        /*0078*/ 	.short	0x0380
        /*007a*/ 	.short	0x0020


	//----- nvinfo : EIATTR_SW_WAR
	.align		4
.L_45:
        /*007c*/ 	.byte	0x04, 0x36
        /*007e*/ 	.short	(.L_47 - .L_46)
.L_46:
        /*0080*/ 	.word	0x00000008
.L_47:


//--------------------- .nv.callgraph             --------------------------
	.section	.nv.callgraph,"",@"SHT_CUDA_CALLGRAPH"
	.align	4
	.sectionentsize	8
	.align		4
        /*0000*/ 	.word	0x00000000
	.align		4
        /*0004*/ 	.word	0xffffffff
	.align		4
        /*0008*/ 	.word	0x00000000
	.align		4
        /*000c*/ 	.word	0xfffffffe
	.align		4
        /*0010*/ 	.word	0x00000000
	.align		4
        /*0014*/ 	.word	0xfffffffd
	.align		4
        /*0018*/ 	.word	0x00000000
	.align		4
        /*001c*/ 	.word	0xfffffffc


//--------------------- .text.gelu_backward       --------------------------
	.section	.text.gelu_backward,"ax",@progbits
	.align	128
        .global         gelu_backward
        .type           gelu_backward,@function
        .size           gelu_backward,(.L_x_5 - gelu_backward)
        .other          gelu_backward,@"STO_CUDA_ENTRY STV_DEFAULT"
gelu_backward:
.text.gelu_backward:
[----:B------:R-:W-:Y:S01]  /*0000*/  LDC R1, c[0x0][0x37c] ;  /* 0x0000df00ff017b82 */ /* 0x000fe20000000800 */
[----:B------:R-:W0:Y:S07]  /*0010*/  S2R R3, SR_TID.X ;  /* 0x0000000000037919 */ /* 0x000e2e0000002100 */
[----:B------:R-:W0:Y:S01]  /*0020*/  S2UR UR4, SR_CTAID.X ;  /* 0x00000000000479c3 */ /* 0x000e220000002500 */
[----:B------:R-:W1:Y:S07]  /*0030*/  LDCU.64 UR6, c[0x0][0x388] ;  /* 0x00007100ff0677ac */ /* 0x000e6e0008000a00 */
[----:B------:R-:W0:Y:S02]  /*0040*/  LDC R0, c[0x0][0x360] ;  /* 0x0000d800ff007b82 */ /* 0x000e240000000800 */
[----:B0-----:R-:W-:-:S05]  /*0050*/  IMAD R0, R0, UR4, R3 ;  /* 0x0000000400007c24 */ /* 0x001fca000f8e0203 */
[----:B-1----:R-:W-:-:S04]  /*0060*/  ISETP.GE.U32.AND P0, PT, R0, UR6, PT ;  /* 0x0000000600007c0c */ /* 0x002fc8000bf06070 */
[----:B------:R-:W-:-:S13]  /*0070*/  ISETP.GE.U32.AND.EX P0, PT, RZ, UR7, PT, P0 ;  /* 0x00000007ff007c0c */ /* 0x000fda000bf06100 */
[----:B------:R-:W-:Y:S05]  /*0080*/  @P0 EXIT ;  /* 0x000000000000094d */ /* 0x000fea0003800000 */
[----:B------:R-:W0:Y:S01]  /*0090*/  LDCU.128 UR8, c[0x0][0x390] ;  /* 0x00007200ff0877ac */ /* 0x000e220008000c00 */
[----:B------:R-:W-:Y:S02]  /*00a0*/  SHF.L.U32 R2, R0, 0x2, RZ ;  /* 0x0000000200027819 */ /* 0x000fe400000006ff */
[----:B------:R-:W-:Y:S01]  /*00b0*/  SHF.R.U32.HI R0, RZ, 0x1e, R0 ;  /* 0x0000001eff007819 */ /* 0x000fe20000011600 */
[----:B------:R-:W1:Y:S01]  /*00c0*/  LDCU.64 UR4, c[0x0][0x358] ;  /* 0x00006b00ff0477ac */ /* 0x000e620008000a00 */
[----:B------:R-:W2:Y:S01]  /*00d0*/  LDCU.64 UR6, c[0x0][0x3a0] ;  /* 0x00007400ff0677ac */ /* 0x000ea20008000a00 */
[----:B0-----:R-:W-:-:S04]  /*00e0*/  IADD3 R8, P0, PT, R2, UR8, RZ ;  /* 0x0000000802087c10 */ /* 0x001fc8000ff1e0ff */
[----:B------:R-:W-:-:S05]  /*00f0*/  IADD3.X R9, PT, PT, R0, UR9, RZ, P0, !PT ;  /* 0x0000000900097c10 */ /* 0x000fca00087fe4ff */
[----:B-1----:R-:W3:Y:S01]  /*0100*/  LDG.E R4, desc[UR4][R8.64] ;  /* 0x0000000408047981 */ /* 0x002ee2000c1e1900 */
[C---:B--2---:R-:W-:Y:S02]  /*0110*/  IADD3 R10, P0, PT, R2.reuse, UR6, RZ ;  /* 0x00000006020a7c10 */ /* 0x044fe4000ff1e0ff */
[----:B------:R-:W-:Y:S02]  /*0120*/  IADD3 R2, P1, PT, R2, UR10, RZ ;  /* 0x0000000a02027c10 */ /* 0x000fe4000ff3e0ff */
[C---:B------:R-:W-:Y:S02]  /*0130*/  IADD3.X R11, PT, PT, R0.reuse, UR7, RZ, P0, !PT ;  /* 0x00000007000b7c10 */ /* 0x040fe400087fe4ff */
[----:B------:R-:W-:-:S03]  /*0140*/  IADD3.X R3, PT, PT, R0, UR11, RZ, P1, !PT ;  /* 0x0000000b00037c10 */ /* 0x000fc60008ffe4ff */
[----:B------:R0:W2:Y:S04]  /*0150*/  LDG.E R6, desc[UR4][R10.64] ;  /* 0x000000040a067981 */ /* 0x0000a8000c1e1900 */
[----:B------:R-:W2:Y:S01]  /*0160*/  LDG.E R5, desc[UR4][R2.64] ;  /* 0x0000000402057981 */ /* 0x000ea2000c1e1900 */
[----:B------:R-:W-:Y:S01]  /*0170*/  MOV R14, 0x3c80f082 ;  /* 0x3c80f082000e7802 */ /* 0x000fe20000000f00 */
[----:B------:R-:W-:Y:S01]  /*0180*/  HFMA2 R17, -RZ, RZ, 1.875, 0 ;  /* 0x3f800000ff117431 */ /* 0x000fe200000001ff */
[----:B------:R-:W-:Y:S01]  /*0190*/  UMOV UR6, 0x40000000 ;  /* 0x4000000000067882 */ /* 0x000fe20000000000 */
[----:B------:R-:W-:Y:S01]  /*01a0*/  UMOV UR7, 0x3fe98845 ;  /* 0x3fe9884500077882 */ /* 0x000fe20000000000 */
[----:B0-----:R-:W-:Y:S01]  /*01b0*/  HFMA2 R10, -RZ, RZ, -8, 0 ;  /* 0xc8000000ff0a7431 */ /* 0x001fe200000001ff */
[----:B------:R-:W-:Y:S01]  /*01c0*/  MOV R11, 0x3fc12ba9 ;  /* 0x3fc12ba9000b7802 */ /* 0x000fe20000000f00 */
[----:B---3--:R-:W-:-:S04]  /*01d0*/  FMUL R13, R4, R4 ;  /* 0x00000004040d7220 */ /* 0x008fc80000400000 */
[C---:B------:R-:W-:Y:S01]  /*01e0*/  FMUL R7, R4.reuse, R13 ;  /* 0x0000000d04077220 */ /* 0x040fe20000400000 */
[----:B------:R-:W0:Y:S03]  /*01f0*/  F2F.F64.F32 R8, R13 ;  /* 0x0000000d00087310 */ /* 0x000e260000201800 */
[----:B------:R-:W-:Y:S01]  /*0200*/  FFMA R7, R7, 0.044714998453855514526, R4 ;  /* 0x3d37271307077823 */ /* 0x000fe20000000004 */
[----:B------:R-:W-:-:S03]  /*0210*/  FMUL R4, R4, 0.5 ;  /* 0x3f00000004047820 */ /* 0x000fc60000400000 */
[----:B------:R-:W-:-:S04]  /*0220*/  FMUL R7, R7, 0.79788458347320556641 ;  /* 0x3f4c422a07077820 */ /* 0x000fc80000400000 */
[C---:B------:R-:W-:Y:S01]  /*0230*/  FMUL R0, |R7|.reuse, 2.8853900432586669922 ;  /* 0x4038aa3b07007820 */ /* 0x040fe20000400200 */
[C---:B------:R-:W-:Y:S01]  /*0240*/  FMUL R15, R7.reuse, R7 ;  /* 0x00000007070f7220 */ /* 0x040fe20000400000 */
[----:B------:R-:W-:Y:S01]  /*0250*/  FSETP.GE.AND P1, PT, |R7|, 0.60000002384185791016, PT ;  /* 0x3f19999a0700780b */ /* 0x000fe20003f26200 */
[----:B0-----:R-:W-:Y:S02]  /*0260*/  DFMA R8, R8, R10, 1 ;  /* 0x3ff000000808742b */ /* 0x001fe4000000000a */
[----:B------:R-:W-:Y:S01]  /*0270*/  FFMA R14, R15, R14, -0.052303962409496307373 ;  /* 0xbd563cae0f0e7423 */ /* 0x000fe2000000000e */
[----:B------:R-:W0:Y:S01]  /*0280*/  MUFU.EX2 R0, R0 ;  /* 0x0000000000007308 */ /* 0x000e220000000800 */
[----:B------:R-:W-:-:S04]  /*0290*/  FSETP.GE.AND P0, PT, |R7|, 9.010913848876953125, PT ;  /* 0x41102cb40700780b */ /* 0x000fc80003f06200 */
[----:B------:R-:W-:-:S10]  /*02a0*/  DMUL R8, R8, UR6 ;  /* 0x0000000608087c28 */ /* 0x000fd40008000000 */
[----:B------:R-:W1:Y:S01]  /*02b0*/  F2F.F32.F64 R8, R8 ;  /* 0x0000000800087310 */ /* 0x000e620000301000 */
[----:B0-----:R-:W-:Y:S01]  /*02c0*/  FADD R12, R0, 1 ;  /* 0x3f800000000c7421 */ /* 0x001fe20000000000 */
[----:B------:R-:W-:-:S04]  /*02d0*/  FFMA R0, R15, R14, 0.1331529766321182251 ;  /* 0x3e0859410f007423 */ /* 0x000fc8000000000e */
[C---:B------:R-:W-:Y:S02]  /*02e0*/  FFMA R0, R15.reuse, R0, -0.33332768082618713379 ;  /* 0xbeaaa9ed0f007423 */ /* 0x040fe40000000000 */
[----:B------:R-:W0:Y:S02]  /*02f0*/  MUFU.RCP R12, R12 ;  /* 0x0000000c000c7308 */ /* 0x000e240000001000 */
[----:B------:R-:W-:Y:S01]  /*0300*/  FFMA R0, R15, R0, RZ ;  /* 0x000000000f007223 */ /* 0x000fe200000000ff */
[----:B0-----:R-:W-:-:S05]  /*0310*/  FFMA R10, R12, -2, R17 ;  /* 0xc00000000c0a7823 */ /* 0x001fca0000000011 */
[----:B------:R-:W-:-:S04]  /*0320*/  FSEL R10, R10, 1, !P0 ;  /* 0x3f8000000a0a7808 */ /* 0x000fc80004000000 */
[--C-:B------:R-:W-:Y:S01]  /*0330*/  LOP3.LUT R10, R10, 0x80000000, R7.reuse, 0xb8, !PT ;  /* 0x800000000a0a7812 */ /* 0x100fe200078eb807 */
[----:B------:R-:W-:-:S04]  /*0340*/  @!P1 FFMA R10, R7, R0, R7 ;  /* 0x00000000070a9223 */ /* 0x000fc80000000007 */
[C---:B------:R-:W-:Y:S01]  /*0350*/  FFMA R7, -R10.reuse, R10, 1 ;  /* 0x3f8000000a077423 */ /* 0x040fe2000000010a */
[----:B------:R-:W-:-:S03]  /*0360*/  FADD R10, R10, 1 ;  /* 0x3f8000000a0a7421 */ /* 0x000fc60000000000 */
[----:B------:R-:W-:-:S04]  /*0370*/  FMUL R7, R4, R7 ;  /* 0x0000000704077220 */ /* 0x000fc80000400000 */
[----:B-1----:R-:W-:-:S04]  /*0380*/  FMUL R7, R8, R7 ;  /* 0x0000000708077220 */ /* 0x002fc80000400000 */
[----:B------:R-:W-:-:S04]  /*0390*/  FFMA R10, R10, 0.5, R7 ;  /* 0x3f0000000a0a7823 */ /* 0x000fc80000000007 */
[----:B--2---:R-:W-:-:S05]  /*03a0*/  FFMA R5, R10, R6, R5 ;  /* 0x000000060a057223 */ /* 0x004fca0000000005 */
[----:B------:R-:W-:Y:S01]  /*03b0*/  STG.E desc[UR4][R2.64], R5 ;  /* 0x0000000502007986 */ /* 0x000fe2000c101904 */
[----:B------:R-:W-:Y:S05]  /*03c0*/  EXIT ;  /* 0x000000000000794d */ /* 0x000fea0003800000 */
.L_x_0:
[----:B------:R-:W-:-:S00]  /*03d0*/  BRA `(.L_x_0) ;  /* 0xfffffffc00fc7947 */ /* 0x000fc0000383ffff */
[----:B------:R-:W-:-:S00]  /*03e0*/  NOP ;  /* 0x0000000000007918 */ /* 0x000fc00000000000 */
        /* <DEDUP_REMOVED lines=9> */
.L_x_5:


//--------------------- .text.gelu_forward        --------------------------
	.section	.text.gelu_forward,"ax",@progbits
	.align	128
        .global         gelu_forward
        .type           gelu_forward,@function
        .size           gelu_forward,(.L_x_6 - gelu_forward)
        .other          gelu_forward,@"STO_CUDA_ENTRY STV_DEFAULT"
gelu_forward:
.text.gelu_forward:
        /* <DEDUP_REMOVED lines=9> */
[----:B------:R-:W0:Y:S01]  /*0090*/  LDCU.64 UR6, c[0x0][0x390] ;  /* 0x00007200ff0677ac */ /* 0x000e220008000a00 */
[----:B------:R-:W-:Y:S01]  /*00a0*/  IMAD.SHL.U32 R0, R2, 0x4, RZ ;  /* 0x0000000402007824 */ /* 0x000fe200078e00ff */
[----:B------:R-:W-:Y:S01]  /*00b0*/  SHF.R.U32.HI R2, RZ, 0x1e, R2 ;  /* 0x0000001eff027819 */ /* 0x000fe20000011602 */
[----:B------:R-:W1:Y:S03]  /*00c0*/  LDCU.64 UR4, c[0x0][0x358] ;  /* 0x00006b00ff0477ac */ /* 0x000e660008000a00 */
[----:B0-----:R-:W-:-:S04]  /*00d0*/  IADD3 R10, P0, PT, R0, UR6, RZ ;  /* 0x00000006000a7c10 */ /* 0x001fc8000ff1e0ff */
[----:B------:R-:W-:-:S05]  /*00e0*/  IADD3.X R11, PT, PT, R2, UR7, RZ, P0, !PT ;  /* 0x00000007020b7c10 */ /* 0x000fca00087fe4ff */
[----:B-1----:R-:W2:Y:S01]  /*00f0*/  LDG.E R10, desc[UR4][R10.64] ;  /* 0x000000040a0a7981 */ /* 0x002ea2000c1e1900 */
[----:B------:R-:W-:Y:S01]  /*0100*/  UMOV UR6, 0x33d43651 ;  /* 0x33d4365100067882 */ /* 0x000fe20000000000 */
[----:B------:R-:W-:Y:S01]  /*0110*/  UMOV UR7, 0x3fe98845 ;  /* 0x3fe9884500077882 */ /* 0x000fe20000000000 */
[----:B------:R-:W-:Y:S01]  /*0120*/  BSSY.RECONVERGENT B0, `(.L_x_1) ;  /* 0x0000069000007945 */ /* 0x000fe20003800200 */
[C---:B--2---:R-:W-:Y:S01]  /*0130*/  FMUL R3, R10.reuse, R10 ;  /* 0x0000000a0a037220 */ /* 0x044fe20000400000 */
[----:B------:R-:W-:Y:S03]  /*0140*/  F2F.F64.F32 R4, R10 ;  /* 0x0000000a00047310 */ /* 0x000fe60000201800 */
[----:B------:R-:W-:-:S04]  /*0150*/  FMUL R3, R10, R3 ;  /* 0x000000030a037220 */ /* 0x000fc80000400000 */
[----:B------:R-:W-:-:S04]  /*0160*/  FFMA R3, R3, 0.044714998453855514526, R10 ;  /* 0x3d37271303037823 */ /* 0x000fc8000000000a */
[----:B------:R-:W0:Y:S02]  /*0170*/  F2F.F64.F32 R6, R3 ;  /* 0x0000000300067310 */ /* 0x000e240000201800 */
[----:B0-----:R-:W-:Y:S01]  /*0180*/  DMUL R6, R6, UR6 ;  /* 0x0000000606067c28 */ /* 0x001fe20008000000 */
[----:B------:R-:W-:Y:S01]  /*0190*/  UMOV UR6, 0x24dd2f1a ;  /* 0x24dd2f1a00067882 */ /* 0x000fe20000000000 */
[----:B------:R-:W-:-:S08]  /*01a0*/  UMOV UR7, 0x3fe4f922 ;  /* 0x3fe4f92200077882 */ /* 0x000fd00000000000 */
[----:B------:R-:W-:Y:S01]  /*01b0*/  LOP3.LUT R9, R7, 0x7fffffff, RZ, 0xc0, !PT ;  /* 0x7fffffff07097812 */ /* 0x000fe200078ec0ff */
[----:B------:R-:W-:-:S06]  /*01c0*/  IMAD.MOV.U32 R8, RZ, RZ, R6 ;  /* 0x000000ffff087224 */ /* 0x000fcc00078e0006 */
[----:B------:R-:W-:-:S14]  /*01d0*/  DSETP.GE.AND P0, PT, R8, UR6, PT ;  /* 0x0000000608007e2a */ /* 0x000fdc000bf06000 */
[----:B------:R-:W-:Y:S05]  /*01e0*/  @!P0 BRA `(.L_x_2) ;  /* 0x0000000000e48947 */ /* 0x000fea0003800000 */
[----:B------:R-:W-:Y:S01]  /*01f0*/  DADD R12, R8, R8 ;  /* 0x00000000080c7229 */ /* 0x000fe20000000008 */
[----:B------:R-:W-:Y:S01]  /*0200*/  UMOV UR6, 0xfefa39ef ;  /* 0xfefa39ef00067882 */ /* 0x000fe20000000000 */
[----:B------:R-:W-:Y:S01]  /*0210*/  UMOV UR7, 0x3fe62e42 ;  /* 0x3fe62e4200077882 */ /* 0x000fe20000000000 */
[----:B------:R-:W-:Y:S01]  /*0220*/  IMAD.MOV.U32 R14, RZ, RZ, -0x7649667 ;  /* 0xf89b6999ff0e7424 */ /* 0x000fe200078e00ff */
[----:B------:R-:W-:Y:S01]  /*0230*/  ISETP.GT.U32.AND P0, PT, R9, 0x40330fc1, PT ;  /* 0x40330fc10900780c */ /* 0x000fe20003f04070 */
[----:B------:R-:W-:Y:S01]  /*0240*/  IMAD.MOV.U32 R15, RZ, RZ, 0x3e928a27 ;  /* 0x3e928a27ff0f7424 */ /* 0x000fe200078e00ff */
[----:B------:R-:W0:Y:S02]  /*0250*/  F2F.F32.F64 R3, R12 ;  /* 0x0000000c00037310 */ /* 0x000e240000301000 */
[----:B0-----:R-:W-:-:S06]  /*0260*/  FMUL R3, R3, 1.4426950216293334961 ;  /* 0x3fb8aa3b03037820 */ /* 0x001fcc0000400000 */
[----:B------:R-:W0:Y:S08]  /*0270*/  FRND R3, R3 ;  /* 0x0000000300037307 */ /* 0x000e300000201000 */
[----:B0-----:R0:W1:Y:S08]  /*0280*/  F2F.F64.F32 R10, R3 ;  /* 0x00000003000a7310 */ /* 0x0010700000201800 */
[----:B0-----:R-:W0:Y:S01]  /*0290*/  MUFU.EX2 R3, R3 ;  /* 0x0000000300037308 */ /* 0x001e220000000800 */
[----:B-1----:R-:W-:Y:S01]  /*02a0*/  DFMA R10, R10, -UR6, R12 ;  /* 0x800000060a0a7c2b */ /* 0x002fe2000800000c */
[----:B------:R-:W-:Y:S01]  /*02b0*/  UMOV UR6, 0xa4741b81 ;  /* 0xa4741b8100067882 */ /* 0x000fe20000000000 */
[----:B------:R-:W-:-:S06]  /*02c0*/  UMOV UR7, 0x3e5ae904 ;  /* 0x3e5ae90400077882 */ /* 0x000fcc0000000000 */
[C---:B------:R-:W-:Y:S01]  /*02d0*/  DFMA R14, R10.reuse, UR6, R14 ;  /* 0x000000060a0e7c2b */ /* 0x040fe2000800000e */
[----:B------:R-:W-:Y:S01]  /*02e0*/  UMOV UR6, 0x15ff7e07 ;  /* 0x15ff7e0700067882 */ /* 0x000fe20000000000 */
[----:B------:R-:W-:Y:S01]  /*02f0*/  UMOV UR7, 0x3ec71de7 ;  /* 0x3ec71de700077882 */ /* 0x000fe20000000000 */
[----:B0-----:R-:W0:Y:S05]  /*0300*/  F2F.F64.F32 R12, R3 ;  /* 0x00000003000c7310 */ /* 0x001e2a0000201800 */
[----:B------:R-:W-:Y:S01]  /*0310*/  DFMA R14, R10, R14, UR6 ;  /* 0x000000060a0e7e2b */ /* 0x000fe2000800000e */
[----:B------:R-:W-:Y:S01]  /*0320*/  UMOV UR6, 0x6b0ac45a ;  /* 0x6b0ac45a00067882 */ /* 0x000fe20000000000 */
[----:B------:R-:W-:-:S06]  /*0330*/  UMOV UR7, 0x3efa019a ;  /* 0x3efa019a00077882 */ /* 0x000fcc0000000000 */
[----:B------:R-:W-:Y:S01]  /*0340*/  DFMA R14, R10, R14, UR6 ;  /* 0x000000060a0e7e2b */ /* 0x000fe2000800000e */
[----:B------:R-:W-:Y:S01]  /*0350*/  UMOV UR6, 0x17eed94f ;  /* 0x17eed94f00067882 */ /* 0x000fe20000000000 */
[----:B------:R-:W-:Y:S01]  /*0360*/  UMOV UR7, 0x3f2a01a0 ;  /* 0x3f2a01a000077882 */ /* 0x000fe20000000000 */
[----:B0-----:R-:W-:-:S05]  /*0370*/  DADD R16, -R12, 1 ;  /* 0x3ff000000c107429 */ /* 0x001fca0000000100 */
[----:B------:R-:W-:Y:S01]  /*0380*/  DFMA R14, R10, R14, UR6 ;  /* 0x000000060a0e7e2b */ /* 0x000fe2000800000e */
[----:B------:R-:W-:Y:S01]  /*0390*/  UMOV UR6, 0x17f2a71b ;  /* 0x17f2a71b00067882 */ /* 0x000fe20000000000 */
[----:B------:R-:W-:-:S06]  /*03a0*/  UMOV UR7, 0x3f56c16c ;  /* 0x3f56c16c00077882 */ /* 0x000fcc0000000000 */
        /* <DEDUP_REMOVED lines=12> */
[----:B------:R-:W-:-:S08]  /*0470*/  DFMA R14, R10, R14, UR6 ;  /* 0x000000060a0e7e2b */ /* 0x000fd0000800000e */
[----:B------:R-:W-:-:S08]  /*0480*/  DMUL R14, R10, R14 ;  /* 0x0000000e0a0e7228 */ /* 0x000fd00000000000 */
[----:B------:R-:W-:Y:S01]  /*0490*/  DFMA R14, R10, R14, R10 ;  /* 0x0000000e0a0e722b */ /* 0x000fe2000000000a */
[----:B------:R-:W-:-:S07]  /*04a0*/  MOV R10, RZ ;  /* 0x000000ff000a7202 */ /* 0x000fce0000000f00 */
[----:B------:R-:W-:-:S08]  /*04b0*/  DFMA R14, -R14, R12, R16 ;  /* 0x0000000c0e0e722b */ /* 0x000fd00000000110 */
[----:B------:R-:W-:-:S06]  /*04c0*/  DADD R14, -R14, 2 ;  /* 0x400000000e0e7429 */ /* 0x000fcc0000000100 */
[----:B------:R-:W0:Y:S02]  /*04d0*/  MUFU.RCP64H R11, R15 ;  /* 0x0000000f000b7308 */ /* 0x000e240000001800 */
[----:B0-----:R-:W-:-:S08]  /*04e0*/  DFMA R12, -R14, R10, 1 ;  /* 0x3ff000000e0c742b */ /* 0x001fd0000000010a */
[----:B------:R-:W-:-:S08]  /*04f0*/  DFMA R12, R12, R12, R12 ;  /* 0x0000000c0c0c722b */ /* 0x000fd0000000000c */
[----:B------:R-:W-:Y:S01]  /*0500*/  DFMA R12, R10, R12, R10 ;  /* 0x0000000c0a0c722b */ /* 0x000fe2000000000a */
[----:B------:R-:W-:Y:S02]  /*0510*/  IMAD.MOV.U32 R10, RZ, RZ, 0x0 ;  /* 0x00000000ff0a7424 */ /* 0x000fe400078e00ff */
[----:B------:R-:W-:-:S06]  /*0520*/  IMAD.MOV.U32 R11, RZ, RZ, 0x40000000 ;  /* 0x40000000ff0b7424 */ /* 0x000fcc00078e00ff */
[----:B------:R-:W-:-:S10]  /*0530*/  DFMA R12, R12, -R10, 1 ;  /* 0x3ff000000c0c742b */ /* 0x000fd4000000080a */
[----:B------:R-:W-:Y:S02]  /*0540*/  FSEL R3, R13, 1.875, !P0 ;  /* 0x3ff000000d037808 */ /* 0x000fe40004000000 */
[----:B------:R-:W-:Y:S02]  /*0550*/  FSEL R6, R12, RZ, !P0 ;  /* 0x000000ff0c067208 */ /* 0x000fe40004000000 */
[----:B------:R-:W-:Y:S01]  /*0560*/  LOP3.LUT R7, R3, 0x80000000, R7, 0xb8, !PT ;  /* 0x8000000003077812 */ /* 0x000fe200078eb807 */
[----:B------:R-:W-:Y:S06]  /*0570*/  BRA `(.L_x_3) ;  /* 0x00000000008c7947 */ /* 0x000fec0003800000 */
.L_x_2:
[----:B------:R-:W-:Y:S01]  /*0580*/  DMUL R8, R6, R6 ;  /* 0x0000000606087228 */ /* 0x000fe20000000000 */
[----:B------:R-:W-:Y:S01]  /*0590*/  MOV R10, 0x420afc3d ;  /* 0x420afc3d000a7802 */ /* 0x000fe20000000f00 */
[----:B------:R-:W-:Y:S01]  /*05a0*/  IMAD.MOV.U32 R11, RZ, RZ, 0x3f14359f ;  /* 0x3f14359fff0b7424 */ /* 0x000fe200078e00ff */
[----:B------:R-:W-:Y:S01]  /*05b0*/  UMOV UR6, 0xe2f5e964 ;  /* 0xe2f5e96400067882 */ /* 0x000fe20000000000 */
[----:B------:R-:W-:-:S04]  /*05c0*/  UMOV UR7, 0x3ef0bc46 ;  /* 0x3ef0bc4600077882 */ /* 0x000fc80000000000 */
[----:B------:R-:W-:Y:S01]  /*05d0*/  DFMA R10, R8, -UR6, R10 ;  /* 0x80000006080a7c2b */ /* 0x000fe2000800000a */
[----:B------:R-:W-:Y:S01]  /*05e0*/  UMOV UR6, 0x728c5d84 ;  /* 0x728c5d8400067882 */ /* 0x000fe20000000000 */
[----:B------:R-:W-:-:S06]  /*05f0*/  UMOV UR7, 0x3f2df9f0 ;  /* 0x3f2df9f000077882 */ /* 0x000fcc0000000000 */
[----:B------:R-:W-:Y:S01]  /*0600*/  DFMA R10, R8, R10, -UR6 ;  /* 0x80000006080a7e2b */ /* 0x000fe2000800000a */
[----:B------:R-:W-:Y:S01]  /*0610*/  UMOV UR6, 0xcec4f033 ;  /* 0xcec4f03300067882 */ /* 0x000fe20000000000 */
[----:B------:R-:W-:-:S06]  /*0620*/  UMOV UR7, 0x3f4337d1 ;  /* 0x3f4337d100077882 */ /* 0x000fcc0000000000 */
[----:B------:R-:W-:Y:S01]  /*0630*/  DFMA R10, R8, R10, UR6 ;  /* 0x00000006080a7e2b */ /* 0x000fe2000800000a */
        /* <DEDUP_REMOVED lines=20> */
[----:B------:R-:W-:-:S08]  /*0780*/  DFMA R10, R8, R10, -UR6 ;  /* 0x80000006080a7e2b */ /* 0x000fd0000800000a */
[----:B------:R-:W-:-:S08]  /*0790*/  DFMA R10, R8, R10, RZ ;  /* 0x0000000a080a722b */ /* 0x000fd000000000ff */
[----:B------:R-:W-:-:S11]  /*07a0*/  DFMA R6, R6, R10, R6 ;  /* 0x0000000a0606722b */ /* 0x000fd60000000006 */
.L_x_3:
[----:B------:R-:W-:Y:S05]  /*07b0*/  BSYNC.RECONVERGENT B0 ;  /* 0x0000000000007941 */ /* 0x000fea0003800200 */
.L_x_1:
[----:B------:R-:W-:Y:S01]  /*07c0*/  DADD R6, R6, 1 ;  /* 0x3ff0000006067429 */ /* 0x000fe20000000000 */
[----:B------:R-:W0:Y:S01]  /*07d0*/  LDCU.64 UR6, c[0x0][0x398] ;  /* 0x00007300ff0677ac */ /* 0x000e220008000a00 */
[----:B------:R-:W-:-:S08]  /*07e0*/  DMUL R4, R4, 0.5 ;  /* 0x3fe0000004047828 */ /* 0x000fd00000000000 */
[----:B------:R-:W-:Y:S01]  /*07f0*/  DMUL R4, R6, R4 ;  /* 0x0000000406047228 */ /* 0x000fe20000000000 */
[----:B0-----:R-:W-:-:S09]  /*0800*/  IADD3 R6, P0, PT, R0, UR6, RZ ;  /* 0x0000000600067c10 */ /* 0x001fd2000ff1e0ff */
[----:B------:R-:W0:Y:S01]  /*0810*/  F2F.F32.F64 R5, R4 ;  /* 0x0000000400057310 */ /* 0x000e220000301000 */
[----:B------:R-:W-:-:S05]  /*0820*/  IADD3.X R7, PT, PT, R2, UR7, RZ, P0, !PT ;  /* 0x0000000702077c10 */ /* 0x000fca00087fe4ff */
[----:B0-----:R-:W-:Y:S01]  /*0830*/  STG.E desc[UR4][R6.64], R5 ;  /* 0x0000000506007986 */ /* 0x001fe2000c101904 */
[----:B------:R-:W-:Y:S05]  /*0840*/  EXIT ;  /* 0x000000000000794d */ /* 0x000fea0003800000 */
.L_x_4:
        /* <DEDUP_REMOVED lines=11> */
.L_x_6:


//--------------------- .nv.shared.reserved.0     --------------------------
	.section	.nv.shared.reserved.0,"aw",@nobits
	.weak		__nv_reservedSMEM_offset_0_alias
	.size		__nv_reservedSMEM_offset_0_alias, 0, 64
	.other		__nv_reservedSMEM_offset_0_alias,@"STO_CUDA_RESERVED_SHARED STV_DEFAULT"
__nv_reservedSMEM_offset_0_alias:
	.zero		0
	.zero		64


//--------------------- .nv.constant0.gelu_backward --------------------------
	.section	.nv.constant0.gelu_backward,"a",@progbits
	.sectionflags	@""
	.align	4
.nv.constant0.gelu_backward:
	.zero		936


//--------------------- .nv.constant0.gelu_forward --------------------------
	.section	.nv.constant0.gelu_forward,"a",@progbits
	.sectionflags	@""
	.align	4
.nv.constant0.gelu_forward:
	.zero		928


//--------------------- SYMBOLS --------------------------

	.type		.nv.reservedSmem.offset0,@object
	.size		.nv.reservedSmem.offset0,0x4
